//
// Generated by NVIDIA NVVM Compiler
//
// Compiler Build ID: CL-36424714
// Cuda compilation tools, release 13.0, V13.0.88
// Based on NVVM 20.0.0
//

.version 9.0
.target sm_100
.address_size 64

	// .globl	_Z10convFilterPKdS0_Pdii

.visible .entry _Z10convFilterPKdS0_Pdii(
	.param .u64 .ptr .align 1 _Z10convFilterPKdS0_Pdii_param_0,
	.param .u64 .ptr .align 1 _Z10convFilterPKdS0_Pdii_param_1,
	.param .u64 .ptr .align 1 _Z10convFilterPKdS0_Pdii_param_2,
	.param .u32 _Z10convFilterPKdS0_Pdii_param_3,
	.param .u32 _Z10convFilterPKdS0_Pdii_param_4
)
{
	.reg .pred 	%p<4>;
	.reg .b32 	%r<12>;
	.reg .b64 	%rd<9>;

	ld.param.u64 	%rd2, [_Z10convFilterPKdS0_Pdii_param_2];
	ld.param.u32 	%r2, [_Z10convFilterPKdS0_Pdii_param_4];
	cvta.to.global.u64 	%rd1, %rd2;
	mov.u32 	%r3, %ctaid.x;
	mov.u32 	%r4, %ntid.x;
	mov.u32 	%r5, %tid.x;
	mad.lo.s32 	%r6, %r3, %r4, %r5;
	mov.u32 	%r7, %ctaid.y;
	mov.u32 	%r8, %ntid.y;
	mov.u32 	%r9, %tid.y;
	mad.lo.s32 	%r10, %r7, %r8, %r9;
	mad.lo.s32 	%r1, %r2, %r10, %r6;
	setp.ne.s32 	%p1, %r6, 69;
	setp.ne.s32 	%p2, %r10, 420;
	and.pred  	%p3, %p1, %p2;
	@%p3 bra 	$L__BB0_2;
	mul.wide.s32 	%rd6, %r1, 8;
	add.s64 	%rd7, %rd1, %rd6;
	mov.b64 	%rd8, 4643176031446892544;
	st.global.u64 	[%rd7], %rd8;
	bra.uni 	$L__BB0_3;
$L__BB0_2:
	mul.wide.s32 	%rd3, %r1, 8;
	add.s64 	%rd4, %rd1, %rd3;
	mov.b64 	%rd5, 0;
	st.global.u64 	[%rd4], %rd5;
$L__BB0_3:
	ret;

}


// ===== COMPILED SASS (sm_100) =====

	.target	sm_100

	.elftype	@"ET_EXEC"


//--------------------- .note.nv.tkinfo           --------------------------
	.section	.note.nv.tkinfo,"",@"SHT_NOTE"
	.sectionflags	@"SHF_NOTE_NV_TKINFO"
	.tkinfo
        /*0018*/ 	.word	0x00000002
        /*0030*/ 	.string	""
        /*0030*/ 	.string	"ptxas"
        /*0030*/ 	.string	"Cuda compilation tools, release 13.0, V13.0.88"
        /*0030*/ 	.string	"Build cuda_13.0.r13.0/compiler.36424714_0"
        /*0030*/ 	.string	"-arch sm_100 -m 64 "



//--------------------- .note.nv.cuinfo           --------------------------
	.section	.note.nv.cuinfo,"",@"SHT_NOTE"
	.sectionflags	@"SHF_NOTE_NV_CUINFO"
        /*0018*/ 	.short	0x0002
        /*001a*/ 	.short	0x0064
        /*001c*/ 	.short	0x0082
	.zero		2


//--------------------- .nv.info                  --------------------------
	.section	.nv.info,"",@"SHT_CUDA_INFO"
	.align	4


	//----- nvinfo : EIATTR_REGCOUNT
	.align		4
        /*0000*/ 	.byte	0x04, 0x2f
        /*0002*/ 	.short	(.L_1 - .L_0)
	.align		4
.L_0:
        /*0004*/ 	.word	index@(_Z10convFilterPKdS0_Pdii)
        /*0008*/ 	.word	0x0000000a


	//----- nvinfo : EIATTR_FRAME_SIZE
	.align		4
.L_1:
        /*000c*/ 	.byte	0x04, 0x11
        /*000e*/ 	.short	(.L_3 - .L_2)
	.align		4
.L_2:
        /*0010*/ 	.word	index@(_Z10convFilterPKdS0_Pdii)
        /*0014*/ 	.word	0x00000000


	//----- nvinfo : EIATTR_MIN_STACK_SIZE
	.align		4
.L_3:
        /*0018*/ 	.byte	0x04, 0x12
        /*001a*/ 	.short	(.L_5 - .L_4)
	.align		4
.L_4:
        /*001c*/ 	.word	index@(_Z10convFilterPKdS0_Pdii)
        /*0020*/ 	.word	0x00000000
.L_5:


//--------------------- .nv.compat                --------------------------
	.section	.nv.compat,"",@"SHT_CUDA_COMPAT_INFO"
	.align	4
        /*0000*/ 	.byte	0x02, 0x09, 0x00, 0x00, 0x02, 0x02, 0x01, 0x00, 0x02, 0x05, 0x05, 0x00, 0x03, 0x07, 0x01, 0x01
        /*0010*/ 	.byte	0x02, 0x03, 0x00, 0x00, 0x02, 0x06, 0x01, 0x00, 0x04, 0x0b, 0x08, 0x00, 0x09, 0x00, 0x00, 0x00
        /*0020*/ 	.byte	0x00, 0x00, 0x00, 0x00


//--------------------- .nv.info._Z10convFilterPKdS0_Pdii --------------------------
	.section	.nv.info._Z10convFilterPKdS0_Pdii,"",@"SHT_CUDA_INFO"
	.sectionflags	@""
	.align	4


	//----- nvinfo : EIATTR_CUDA_API_VERSION
	.align		4
        /*0000*/ 	.byte	0x04, 0x37
        /*0002*/ 	.short	(.L_7 - .L_6)
.L_6:
        /*0004*/ 	.word	0x00000082


	//----- nvinfo : EIATTR_KPARAM_INFO
	.align		4
.L_7:
        /*0008*/ 	.byte	0x04, 0x17
        /*000a*/ 	.short	(.L_9 - .L_8)
.L_8:
        /*000c*/ 	.word	0x00000000
        /*0010*/ 	.short	0x0004
        /*0012*/ 	.short	0x001c
        /*0014*/ 	.byte	0x00, 0xf0, 0x11, 0x00


	//----- nvinfo : EIATTR_KPARAM_INFO
	.align		4
.L_9:
        /*0018*/ 	.byte	0x04, 0x17
        /*001a*/ 	.short	(.L_11 - .L_10)
.L_10:
        /*001c*/ 	.word	0x00000000
        /*0020*/ 	.short	0x0003
        /*0022*/ 	.short	0x0018
        /*0024*/ 	.byte	0x00, 0xf0, 0x11, 0x00


	//----- nvinfo : EIATTR_KPARAM_INFO
	.align		4
.L_11:
        /*0028*/ 	.byte	0x04, 0x17
        /*002a*/ 	.short	(.L_13 - .L_12)
.L_12:
        /*002c*/ 	.word	0x00000000
        /*0030*/ 	.short	0x0002
        /*0032*/ 	.short	0x0010
        /*0034*/ 	.byte	0x00, 0xf5, 0x21, 0x00


	//----- nvinfo : EIATTR_KPARAM_INFO
	.align		4
.L_13:
        /*0038*/ 	.byte	0x04, 0x17
        /*003a*/ 	.short	(.L_15 - .L_14)
.L_14:
        /*003c*/ 	.word	0x00000000
        /*0040*/ 	.short	0x0001
        /*0042*/ 	.short	0x0008
        /*0044*/ 	.byte	0x00, 0xf5, 0x21, 0x00


	//----- nvinfo : EIATTR_KPARAM_INFO
	.align		4
.L_15:
        /*0048*/ 	.byte	0x04, 0x17
        /*004a*/ 	.short	(.L_17 - .L_16)
.L_16:
        /*004c*/ 	.word	0x00000000
        /*0050*/ 	.short	0x0000
        /*0052*/ 	.short	0x0000
        /*0054*/ 	.byte	0x00, 0xf5, 0x21, 0x00


	//----- nvinfo : EIATTR_SPARSE_MMA_MASK
	.align		4
.L_17:
        /*0058*/ 	.byte	0x03, 0x50
        /*005a*/ 	.short	0x0000


	//----- nvinfo : EIATTR_MAXREG_COUNT
	.align		4
        /*005c*/ 	.byte	0x03, 0x1b
        /*005e*/ 	.short	0x00ff


	//----- nvinfo : EIATTR_MERCURY_ISA_VERSION
	.align		4
        /*0060*/ 	.byte	0x03, 0x5f
        /*0062*/ 	.short	0x0101


	//----- nvinfo : EIATTR_VRC_CTA_INIT_COUNT
	.align		4
        /*0064*/ 	.byte	0x02, 0x4a
	.zero		1
	.zero		1


	//----- nvinfo : EIATTR_EXIT_INSTR_OFFSETS
	.align		4
        /*0068*/ 	.byte	0x04, 0x1c
        /*006a*/ 	.short	(.L_19 - .L_18)


	//   ....[0]....
.L_18:
        /*006c*/ 	.word	0x00000130


	//   ....[1]....
        /*0070*/ 	.word	0x00000170


	//----- nvinfo : EIATTR_CBANK_PARAM_SIZE
	.align		4
.L_19:
        /*0074*/ 	.byte	0x03, 0x19
        /*0076*/ 	.short	0x0020


	//----- nvinfo : EIATTR_PARAM_CBANK
	.align		4
        /*0078*/ 	.byte	0x04, 0x0a
        /*007a*/ 	.short	(.L_21 - .L_20)
	.align		4
.L_20:
        /*007c*/ 	.word	index@(.nv.constant0._Z10convFilterPKdS0_Pdii)
        /*0080*/ 	.short	0x0380
        /*0082*/ 	.short	0x0020


	//----- nvinfo : EIATTR_SW_WAR
	.align		4
.L_21:
        /*0084*/ 	.byte	0x04, 0x36
        /*0086*/ 	.short	(.L_23 - .L_22)
.L_22:
        /*0088*/ 	.word	0x00000008
.L_23:


//--------------------- .nv.callgraph             --------------------------
	.section	.nv.callgraph,"",@"SHT_CUDA_CALLGRAPH"
	.align	4
	.sectionentsize	8
	.align		4
        /*0000*/ 	.word	0x00000000
	.align		4
        /*0004*/ 	.word	0xffffffff
	.align		4
        /*0008*/ 	.word	0x00000000
	.align		4
        /*000c*/ 	.word	0xfffffffe
	.align		4
        /*0010*/ 	.word	0x00000000
	.align		4
        /*0014*/ 	.word	0xfffffffd
	.align		4
        /*0018*/ 	.word	0x00000000
	.align		4
        /*001c*/ 	.word	0xfffffffc


//--------------------- .text._Z10convFilterPKdS0_Pdii --------------------------
	.section	.text._Z10convFilterPKdS0_Pdii,"ax",@progbits
	.align	128
        .global         _Z10convFilterPKdS0_Pdii
        .type           _Z10convFilterPKdS0_Pdii,@function
        .size           _Z10convFilterPKdS0_Pdii,(.L_x_1 - _Z10convFilterPKdS0_Pdii)
        .other          _Z10convFilterPKdS0_Pdii,@"STO_CUDA_ENTRY STV_DEFAULT"
_Z10convFilterPKdS0_Pdii:
.text._Z10convFilterPKdS0_Pdii:
[----:B------:R-:W-:Y:S01]  /*0000*/  LDC R1, c[0x0][0x37c] ;  /* 0x0000df00ff017b82 */ /* 0x000fe20000000800 */
[----:B------:R-:W0:Y:S07]  /*0010*/  S2R R2, SR_TID.Y ;  /* 0x0000000000027919 */ /* 0x000e2e0000002200 */
[----:B------:R-:W1:Y:S01]  /*0020*/  LDC R0, c[0x0][0x360] ;  /* 0x0000d800ff007b82 */ /* 0x000e620000000800 */
[----:B------:R-:W2:Y:S01]  /*0030*/  LDCU UR6, c[0x0][0x39c] ;  /* 0x00007380ff0677ac */ /* 0x000ea20008000800 */
[----:B------:R-:W1:Y:S06]  /*0040*/  S2R R3, SR_TID.X ;  /* 0x0000000000037919 */ /* 0x000e6c0000002100 */
[----:B------:R-:W0:Y:S08]  /*0050*/  S2UR UR5, SR_CTAID.Y ;  /* 0x00000000000579c3 */ /* 0x000e300000002600 */
[----:B------:R-:W0:Y:S08]  /*0060*/  LDC R5, c[0x0][0x364] ;  /* 0x0000d900ff057b82 */ /* 0x000e300000000800 */
[----:B------:R-:W1:Y:S01]  /*0070*/  S2UR UR4, SR_CTAID.X ;  /* 0x00000000000479c3 */ /* 0x000e620000002500 */
[----:B0-----:R-:W-:-:S05]  /*0080*/  IMAD R5, R5, UR5, R2 ;  /* 0x0000000505057c24 */ /* 0x001fca000f8e0202 */
[C---:B------:R-:W-:Y:S01]  /*0090*/  ISETP.NE.AND P0, PT, R5.reuse, 0x1a4, PT ;  /* 0x000001a40500780c */ /* 0x040fe20003f05270 */
[----:B-1----:R-:W-:Y:S01]  /*00a0*/  IMAD R0, R0, UR4, R3 ;  /* 0x0000000400007c24 */ /* 0x002fe2000f8e0203 */
[----:B------:R-:W0:Y:S03]  /*00b0*/  LDCU.64 UR4, c[0x0][0x358] ;  /* 0x00006b00ff0477ac */ /* 0x000e260008000a00 */
[----:B--2---:R-:W-:Y:S01]  /*00c0*/  IMAD R7, R5, UR6, R0 ;  /* 0x0000000605077c24 */ /* 0x004fe2000f8e0200 */
[----:B------:R-:W-:-:S13]  /*00d0*/  ISETP.NE.AND P0, PT, R0, 0x45, P0 ;  /* 0x000000450000780c */ /* 0x000fda0000705270 */
[----:B------:R-:W1:Y:S01]  /*00e0*/  @!P0 LDC.64 R2, c[0x0][0x390] ;  /* 0x0000e400ff028b82 */ /* 0x000e620000000a00 */
[----:B------:R-:W-:Y:S02]  /*00f0*/  @!P0 MOV R4, 0x0 ;  /* 0x0000000000048802 */ /* 0x000fe40000000f00 */
[----:B------:R-:W-:Y:S01]  /*0100*/  @!P0 MOV R5, 0x406fe000 ;  /* 0x406fe00000058802 */ /* 0x000fe20000000f00 */
[----:B-1----:R-:W-:-:S05]  /*0110*/  @!P0 IMAD.WIDE R2, R7, 0x8, R2 ;  /* 0x0000000807028825 */ /* 0x002fca00078e0202 */
[----:B0-----:R0:W-:Y:S01]  /*0120*/  @!P0 STG.E.64 desc[UR4][R2.64], R4 ;  /* 0x0000000402008986 */ /* 0x0011e2000c101b04 */
[----:B------:R-:W-:Y:S05]  /*0130*/  @!P0 EXIT ;  /* 0x000000000000894d */ /* 0x000fea0003800000 */
[----:B0-----:R-:W0:Y:S02]  /*0140*/  LDC.64 R2, c[0x0][0x390] ;  /* 0x0000e400ff027b82 */ /* 0x001e240000000a00 */
[----:B0-----:R-:W-:-:S05]  /*0150*/  IMAD.WIDE R2, R7, 0x8, R2 ;  /* 0x0000000807027825 */ /* 0x001fca00078e0202 */
[----:B------:R-:W-:Y:S01]  /*0160*/  STG.E.64 desc[UR4][R2.64], RZ ;  /* 0x000000ff02007986 */ /* 0x000fe2000c101b04 */
[----:B------:R-:W-:Y:S05]  /*0170*/  EXIT ;  /* 0x000000000000794d */ /* 0x000fea0003800000 */
.L_x_0:
[----:B------:R-:W-:-:S00]  /*0180*/  BRA `(.L_x_0) ;  /* 0xfffffffc00fc7947 */ /* 0x000fc0000383ffff */
[----:B------:R-:W-:-:S00]  /*0190*/  NOP ;  /* 0x0000000000007918 */ /* 0x000fc00000000000 */
        /* <DEDUP_REMOVED lines=14> */
.L_x_1:


//--------------------- .nv.shared.reserved.0     --------------------------
	.section	.nv.shared.reserved.0,"aw",@nobits
	.weak		__nv_reservedSMEM_offset_0_alias
	.size		__nv_reservedSMEM_offset_0_alias, 0, 64
	.other		__nv_reservedSMEM_offset_0_alias,@"STO_CUDA_RESERVED_SHARED STV_DEFAULT"
__nv_reservedSMEM_offset_0_alias:
	.zero		0
	.zero		64


//--------------------- .nv.constant0._Z10convFilterPKdS0_Pdii --------------------------
	.section	.nv.constant0._Z10convFilterPKdS0_Pdii,"a",@progbits
	.sectionflags	@""
	.align	4
.nv.constant0._Z10convFilterPKdS0_Pdii:
	.zero		928


//--------------------- SYMBOLS --------------------------

	.type		.nv.reservedSmem.offset0,@object
	.size		.nv.reservedSmem.offset0,0x4
